//
// Generated by NVIDIA NVVM Compiler
//
// Compiler Build ID: CL-36424714
// Cuda compilation tools, release 13.0, V13.0.88
// Based on NVVM 20.0.0
//

.version 9.0
.target sm_100
.address_size 64

	// .globl	_Z19elementWiseAdditionPfS_S_i
// _ZZ19elementWiseAdditionPfS_S_iE2a1 has been demoted
// _ZZ19elementWiseAdditionPfS_S_iE2b1 has been demoted
// _ZZ19elementWiseAdditionPfS_S_iE2c1 has been demoted

.visible .entry _Z19elementWiseAdditionPfS_S_i(
	.param .u64 .ptr .align 1 _Z19elementWiseAdditionPfS_S_i_param_0,
	.param .u64 .ptr .align 1 _Z19elementWiseAdditionPfS_S_i_param_1,
	.param .u64 .ptr .align 1 _Z19elementWiseAdditionPfS_S_i_param_2,
	.param .u32 _Z19elementWiseAdditionPfS_S_i_param_3
)
{
	.reg .pred 	%p<2>;
	.reg .b32 	%r<13>;
	.reg .b32 	%f<6>;
	.reg .b64 	%rd<11>;
	// demoted variable
	.shared .align 4 .b8 _ZZ19elementWiseAdditionPfS_S_iE2a1[128];
	// demoted variable
	.shared .align 4 .b8 _ZZ19elementWiseAdditionPfS_S_iE2b1[128];
	// demoted variable
	.shared .align 4 .b8 _ZZ19elementWiseAdditionPfS_S_iE2c1[128];
	ld.param.u64 	%rd1, [_Z19elementWiseAdditionPfS_S_i_param_0];
	ld.param.u64 	%rd2, [_Z19elementWiseAdditionPfS_S_i_param_1];
	ld.param.u64 	%rd3, [_Z19elementWiseAdditionPfS_S_i_param_2];
	ld.param.u32 	%r1, [_Z19elementWiseAdditionPfS_S_i_param_3];
	cvta.to.global.u64 	%rd4, %rd3;
	cvta.to.global.u64 	%rd5, %rd2;
	cvta.to.global.u64 	%rd6, %rd1;
	mov.u32 	%r2, %ctaid.x;
	mov.u32 	%r3, %ntid.x;
	mov.u32 	%r4, %tid.x;
	mad.lo.s32 	%r5, %r2, %r3, %r4;
	mul.wide.u32 	%rd7, %r5, 4;
	add.s64 	%rd8, %rd6, %rd7;
	ld.global.f32 	%f1, [%rd8];
	shl.b32 	%r6, %r4, 2;
	mov.u32 	%r7, _ZZ19elementWiseAdditionPfS_S_iE2a1;
	add.s32 	%r8, %r7, %r6;
	st.shared.f32 	[%r8], %f1;
	add.s64 	%rd9, %rd5, %rd7;
	ld.global.f32 	%f2, [%rd9];
	mov.u32 	%r9, _ZZ19elementWiseAdditionPfS_S_iE2b1;
	add.s32 	%r10, %r9, %r6;
	st.shared.f32 	[%r10], %f2;
	add.s64 	%rd10, %rd4, %rd7;
	ld.global.f32 	%f3, [%rd10];
	setp.gt.s32 	%p1, %r1, 0;
	add.f32 	%f4, %f1, %f2;
	selp.f32 	%f5, %f4, %f3, %p1;
	mov.u32 	%r11, _ZZ19elementWiseAdditionPfS_S_iE2c1;
	add.s32 	%r12, %r11, %r6;
	st.shared.f32 	[%r12], %f5;
	st.global.f32 	[%rd9], %f2;
	st.global.f32 	[%rd10], %f5;
	ret;

}


// ===== COMPILED SASS (sm_100) =====

	.target	sm_100

	.elftype	@"ET_EXEC"


//--------------------- .note.nv.tkinfo           --------------------------
	.section	.note.nv.tkinfo,"",@"SHT_NOTE"
	.sectionflags	@"SHF_NOTE_NV_TKINFO"
	.tkinfo
        /*0018*/ 	.word	0x00000002
        /*0030*/ 	.string	""
        /*0030*/ 	.string	"ptxas"
        /*0030*/ 	.string	"Cuda compilation tools, release 13.0, V13.0.88"
        /*0030*/ 	.string	"Build cuda_13.0.r13.0/compiler.36424714_0"
        /*0030*/ 	.string	"-arch sm_100 -m 64 "



//--------------------- .note.nv.cuinfo           --------------------------
	.section	.note.nv.cuinfo,"",@"SHT_NOTE"
	.sectionflags	@"SHF_NOTE_NV_CUINFO"
        /*0018*/ 	.short	0x0002
        /*001a*/ 	.short	0x0064
        /*001c*/ 	.short	0x0082
	.zero		2


//--------------------- .nv.info                  --------------------------
	.section	.nv.info,"",@"SHT_CUDA_INFO"
	.align	4


	//----- nvinfo : EIATTR_REGCOUNT
	.align		4
        /*0000*/ 	.byte	0x04, 0x2f
        /*0002*/ 	.short	(.L_1 - .L_0)
	.align		4
.L_0:
        /*0004*/ 	.word	index@(_Z19elementWiseAdditionPfS_S_i)
        /*0008*/ 	.word	0x0000000e


	//----- nvinfo : EIATTR_FRAME_SIZE
	.align		4
.L_1:
        /*000c*/ 	.byte	0x04, 0x11
        /*000e*/ 	.short	(.L_3 - .L_2)
	.align		4
.L_2:
        /*0010*/ 	.word	index@(_Z19elementWiseAdditionPfS_S_i)
        /*0014*/ 	.word	0x00000000


	//----- nvinfo : EIATTR_MIN_STACK_SIZE
	.align		4
.L_3:
        /*0018*/ 	.byte	0x04, 0x12
        /*001a*/ 	.short	(.L_5 - .L_4)
	.align		4
.L_4:
        /*001c*/ 	.word	index@(_Z19elementWiseAdditionPfS_S_i)
        /*0020*/ 	.word	0x00000000
.L_5:


//--------------------- .nv.compat                --------------------------
	.section	.nv.compat,"",@"SHT_CUDA_COMPAT_INFO"
	.align	4
        /*0000*/ 	.byte	0x02, 0x09, 0x00, 0x00, 0x02, 0x02, 0x01, 0x00, 0x02, 0x05, 0x05, 0x00, 0x03, 0x07, 0x01, 0x01
        /*0010*/ 	.byte	0x02, 0x03, 0x00, 0x00, 0x02, 0x06, 0x01, 0x00, 0x04, 0x0b, 0x08, 0x00, 0x09, 0x00, 0x00, 0x00
        /*0020*/ 	.byte	0x00, 0x00, 0x00, 0x00


//--------------------- .nv.info._Z19elementWiseAdditionPfS_S_i --------------------------
	.section	.nv.info._Z19elementWiseAdditionPfS_S_i,"",@"SHT_CUDA_INFO"
	.sectionflags	@""
	.align	4


	//----- nvinfo : EIATTR_CUDA_API_VERSION
	.align		4
        /*0000*/ 	.byte	0x04, 0x37
        /*0002*/ 	.short	(.L_7 - .L_6)
.L_6:
        /*0004*/ 	.word	0x00000082


	//----- nvinfo : EIATTR_KPARAM_INFO
	.align		4
.L_7:
        /*0008*/ 	.byte	0x04, 0x17
        /*000a*/ 	.short	(.L_9 - .L_8)
.L_8:
        /*000c*/ 	.word	0x00000000
        /*0010*/ 	.short	0x0003
        /*0012*/ 	.short	0x0018
        /*0014*/ 	.byte	0x00, 0xf0, 0x11, 0x00


	//----- nvinfo : EIATTR_KPARAM_INFO
	.align		4
.L_9:
        /*0018*/ 	.byte	0x04, 0x17
        /*001a*/ 	.short	(.L_11 - .L_10)
.L_10:
        /*001c*/ 	.word	0x00000000
        /*0020*/ 	.short	0x0002
        /*0022*/ 	.short	0x0010
        /*0024*/ 	.byte	0x00, 0xf5, 0x21, 0x00


	//----- nvinfo : EIATTR_KPARAM_INFO
	.align		4
.L_11:
        /*0028*/ 	.byte	0x04, 0x17
        /*002a*/ 	.short	(.L_13 - .L_12)
.L_12:
        /*002c*/ 	.word	0x00000000
        /*0030*/ 	.short	0x0001
        /*0032*/ 	.short	0x0008
        /*0034*/ 	.byte	0x00, 0xf5, 0x21, 0x00


	//----- nvinfo : EIATTR_KPARAM_INFO
	.align		4
.L_13:
        /*0038*/ 	.byte	0x04, 0x17
        /*003a*/ 	.short	(.L_15 - .L_14)
.L_14:
        /*003c*/ 	.word	0x00000000
        /*0040*/ 	.short	0x0000
        /*0042*/ 	.short	0x0000
        /*0044*/ 	.byte	0x00, 0xf5, 0x21, 0x00


	//----- nvinfo : EIATTR_SPARSE_MMA_MASK
	.align		4
.L_15:
        /*0048*/ 	.byte	0x03, 0x50
        /*004a*/ 	.short	0x0000


	//----- nvinfo : EIATTR_MAXREG_COUNT
	.align		4
        /*004c*/ 	.byte	0x03, 0x1b
        /*004e*/ 	.short	0x00ff


	//----- nvinfo : EIATTR_MERCURY_ISA_VERSION
	.align		4
        /*0050*/ 	.byte	0x03, 0x5f
        /*0052*/ 	.short	0x0101


	//----- nvinfo : EIATTR_VRC_CTA_INIT_COUNT
	.align		4
        /*0054*/ 	.byte	0x02, 0x4a
	.zero		1
	.zero		1


	//----- nvinfo : EIATTR_EXIT_INSTR_OFFSETS
	.align		4
        /*0058*/ 	.byte	0x04, 0x1c
        /*005a*/ 	.short	(.L_17 - .L_16)


	//   ....[0]....
.L_16:
        /*005c*/ 	.word	0x00000210


	//----- nvinfo : EIATTR_CBANK_PARAM_SIZE
	.align		4
.L_17:
        /*0060*/ 	.byte	0x03, 0x19
        /*0062*/ 	.short	0x001c


	//----- nvinfo : EIATTR_PARAM_CBANK
	.align		4
        /*0064*/ 	.byte	0x04, 0x0a
        /*0066*/ 	.short	(.L_19 - .L_18)
	.align		4
.L_18:
        /*0068*/ 	.word	index@(.nv.constant0._Z19elementWiseAdditionPfS_S_i)
        /*006c*/ 	.short	0x0380
        /*006e*/ 	.short	0x001c


	//----- nvinfo : EIATTR_SW_WAR
	.align		4
.L_19:
        /*0070*/ 	.byte	0x04, 0x36
        /*0072*/ 	.short	(.L_21 - .L_20)
.L_20:
        /*0074*/ 	.word	0x00000008
.L_21:


//--------------------- .nv.callgraph             --------------------------
	.section	.nv.callgraph,"",@"SHT_CUDA_CALLGRAPH"
	.align	4
	.sectionentsize	8
	.align		4
        /*0000*/ 	.word	0x00000000
	.align		4
        /*0004*/ 	.word	0xffffffff
	.align		4
        /*0008*/ 	.word	0x00000000
	.align		4
        /*000c*/ 	.word	0xfffffffe
	.align		4
        /*0010*/ 	.word	0x00000000
	.align		4
        /*0014*/ 	.word	0xfffffffd
	.align		4
        /*0018*/ 	.word	0x00000000
	.align		4
        /*001c*/ 	.word	0xfffffffc


//--------------------- .text._Z19elementWiseAdditionPfS_S_i --------------------------
	.section	.text._Z19elementWiseAdditionPfS_S_i,"ax",@progbits
	.align	128
        .global         _Z19elementWiseAdditionPfS_S_i
        .type           _Z19elementWiseAdditionPfS_S_i,@function
        .size           _Z19elementWiseAdditionPfS_S_i,(.L_x_1 - _Z19elementWiseAdditionPfS_S_i)
        .other          _Z19elementWiseAdditionPfS_S_i,@"STO_CUDA_ENTRY STV_DEFAULT"
_Z19elementWiseAdditionPfS_S_i:
.text._Z19elementWiseAdditionPfS_S_i:
[----:B------:R-:W-:Y:S01]  /*0000*/  LDC R1, c[0x0][0x37c] ;  /* 0x0000df00ff017b82 */ /* 0x000fe20000000800 */
[----:B------:R-:W0:Y:S07]  /*0010*/  S2R R8, SR_TID.X ;  /* 0x0000000000087919 */ /* 0x000e2e0000002100 */
[----:B------:R-:W0:Y:S01]  /*0020*/  S2UR UR4, SR_CTAID.X ;  /* 0x00000000000479c3 */ /* 0x000e220000002500 */
[----:B------:R-:W1:Y:S01]  /*0030*/  LDCU.64 UR8, c[0x0][0x358] ;  /* 0x00006b00ff0877ac */ /* 0x000e620008000a00 */
[----:B------:R-:W2:Y:S06]  /*0040*/  LDCU UR5, c[0x0][0x398] ;  /* 0x00007300ff0577ac */ /* 0x000eac0008000800 */
[----:B------:R-:W0:Y:S08]  /*0050*/  LDC R9, c[0x0][0x360] ;  /* 0x0000d800ff097b82 */ /* 0x000e300000000800 */
[----:B------:R-:W3:Y:S08]  /*0060*/  LDC.64 R2, c[0x0][0x380] ;  /* 0x0000e000ff027b82 */ /* 0x000ef00000000a00 */
[----:B------:R-:W4:Y:S08]  /*0070*/  LDC.64 R4, c[0x0][0x388] ;  /* 0x0000e200ff047b82 */ /* 0x000f300000000a00 */
[----:B------:R-:W5:Y:S01]  /*0080*/  LDC.64 R6, c[0x0][0x390] ;  /* 0x0000e400ff067b82 */ /* 0x000f620000000a00 */
[----:B0-----:R-:W-:-:S04]  /*0090*/  IMAD R9, R9, UR4, R8 ;  /* 0x0000000409097c24 */ /* 0x001fc8000f8e0208 */
[----:B---3--:R-:W-:-:S06]  /*00a0*/  IMAD.WIDE.U32 R2, R9, 0x4, R2 ;  /* 0x0000000409027825 */ /* 0x008fcc00078e0002 */
[----:B-1----:R0:W3:Y:S01]  /*00b0*/  LDG.E R2, desc[UR8][R2.64] ;  /* 0x0000000802027981 */ /* 0x0020e2000c1e1900 */
[----:B----4-:R-:W-:-:S04]  /*00c0*/  IMAD.WIDE.U32 R4, R9, 0x4, R4 ;  /* 0x0000000409047825 */ /* 0x010fc800078e0004 */
[----:B-----5:R-:W-:Y:S02]  /*00d0*/  IMAD.WIDE.U32 R6, R9, 0x4, R6 ;  /* 0x0000000409067825 */ /* 0x020fe400078e0006 */
[----:B------:R-:W4:Y:S04]  /*00e0*/  LDG.E R9, desc[UR8][R4.64] ;  /* 0x0000000804097981 */ /* 0x000f28000c1e1900 */
[----:B------:R-:W5:Y:S01]  /*00f0*/  LDG.E R11, desc[UR8][R6.64] ;  /* 0x00000008060b7981 */ /* 0x000f62000c1e1900 */
[----:B------:R-:W1:Y:S01]  /*0100*/  S2UR UR6, SR_CgaCtaId ;  /* 0x00000000000679c3 */ /* 0x000e620000008800 */
[----:B------:R-:W-:Y:S01]  /*0110*/  UMOV UR4, 0x400 ;  /* 0x0000040000047882 */ /* 0x000fe20000000000 */
[----:B--2---:R-:W-:Y:S01]  /*0120*/  ISETP.LT.AND P0, PT, RZ, UR5, PT ;  /* 0x00000005ff007c0c */ /* 0x004fe2000bf01270 */
[----:B------:R-:W-:-:S02]  /*0130*/  UIADD3 UR5, UPT, UPT, UR4, 0x80, URZ ;  /* 0x0000008004057890 */ /* 0x000fc4000fffe0ff */
[----:B-1----:R-:W-:Y:S02]  /*0140*/  ULEA UR7, UR6, UR4, 0x18 ;  /* 0x0000000406077291 */ /* 0x002fe4000f8ec0ff */
[----:B------:R-:W-:Y:S02]  /*0150*/  UIADD3 UR4, UPT, UPT, UR4, 0x100, URZ ;  /* 0x0000010004047890 */ /* 0x000fe4000fffe0ff */
[----:B------:R-:W-:Y:S02]  /*0160*/  ULEA UR5, UR6, UR5, 0x18 ;  /* 0x0000000506057291 */ /* 0x000fe4000f8ec0ff */
[----:B------:R-:W-:Y:S01]  /*0170*/  ULEA UR4, UR6, UR4, 0x18 ;  /* 0x0000000406047291 */ /* 0x000fe2000f8ec0ff */
[----:B0-----:R-:W-:-:S03]  /*0180*/  LEA R3, R8, UR7, 0x2 ;  /* 0x0000000708037c11 */ /* 0x001fc6000f8e10ff */
[C---:B------:R-:W-:Y:S02]  /*0190*/  LEA R0, R8.reuse, UR5, 0x2 ;  /* 0x0000000508007c11 */ /* 0x040fe4000f8e10ff */
[----:B------:R-:W-:Y:S01]  /*01a0*/  LEA R8, R8, UR4, 0x2 ;  /* 0x0000000408087c11 */ /* 0x000fe2000f8e10ff */
[----:B---3--:R-:W-:Y:S04]  /*01b0*/  STS [R3], R2 ;  /* 0x0000000203007388 */ /* 0x008fe80000000800 */
[----:B----4-:R-:W-:Y:S01]  /*01c0*/  STS [R0], R9 ;  /* 0x0000000900007388 */ /* 0x010fe20000000800 */
[----:B-----5:R-:W-:-:S03]  /*01d0*/  @P0 FADD R11, R2, R9 ;  /* 0x00000009020b0221 */ /* 0x020fc60000000000 */
[----:B------:R-:W-:Y:S04]  /*01e0*/  STG.E desc[UR8][R4.64], R9 ;  /* 0x0000000904007986 */ /* 0x000fe8000c101908 */
[----:B------:R-:W-:Y:S04]  /*01f0*/  STG.E desc[UR8][R6.64], R11 ;  /* 0x0000000b06007986 */ /* 0x000fe8000c101908 */
[----:B------:R-:W-:Y:S01]  /*0200*/  STS [R8], R11 ;  /* 0x0000000b08007388 */ /* 0x000fe20000000800 */
[----:B------:R-:W-:Y:S05]  /*0210*/  EXIT ;  /* 0x000000000000794d */ /* 0x000fea0003800000 */
.L_x_0:
[----:B------:R-:W-:-:S00]  /*0220*/  BRA `(.L_x_0) ;  /* 0xfffffffc00fc7947 */ /* 0x000fc0000383ffff */
[----:B------:R-:W-:-:S00]  /*0230*/  NOP ;  /* 0x0000000000007918 */ /* 0x000fc00000000000 */
        /* <DEDUP_REMOVED lines=12> */
.L_x_1:


//--------------------- .nv.shared._Z19elementWiseAdditionPfS_S_i --------------------------
	.section	.nv.shared._Z19elementWiseAdditionPfS_S_i,"aw",@nobits
	.sectionflags	@""
	.align	4
.nv.shared._Z19elementWiseAdditionPfS_S_i:
	.zero		1408


//--------------------- .nv.shared.reserved.0     --------------------------
	.section	.nv.shared.reserved.0,"aw",@nobits
	.weak		__nv_reservedSMEM_offset_0_alias
	.size		__nv_reservedSMEM_offset_0_alias, 0, 64
	.other		__nv_reservedSMEM_offset_0_alias,@"STO_CUDA_RESERVED_SHARED STV_DEFAULT"
__nv_reservedSMEM_offset_0_alias:
	.zero		0
	.zero		64


//--------------------- .nv.constant0._Z19elementWiseAdditionPfS_S_i --------------------------
	.section	.nv.constant0._Z19elementWiseAdditionPfS_S_i,"a",@progbits
	.sectionflags	@""
	.align	4
.nv.constant0._Z19elementWiseAdditionPfS_S_i:
	.zero		924


//--------------------- SYMBOLS --------------------------

	.type		.nv.reservedSmem.offset0,@object
	.size		.nv.reservedSmem.offset0,0x4
	.type		.nv.reservedSmem.cap,@object
	.size		.nv.reservedSmem.cap,0x4
